//
// Generated by NVIDIA NVVM Compiler
//
// Compiler Build ID: CL-36424714
// Cuda compilation tools, release 13.0, V13.0.88
// Based on NVVM 20.0.0
//

.version 9.0
.target sm_100
.address_size 64

	// .globl	_Z14performStepGPUP8ParticleP6float3f

.visible .entry _Z14performStepGPUP8ParticleP6float3f(
	.param .u64 .ptr .align 1 _Z14performStepGPUP8ParticleP6float3f_param_0,
	.param .u64 .ptr .align 1 _Z14performStepGPUP8ParticleP6float3f_param_1,
	.param .f32 _Z14performStepGPUP8ParticleP6float3f_param_2
)
{
	.reg .pred 	%p<2>;
	.reg .b32 	%r<5>;
	.reg .b32 	%f<17>;
	.reg .b64 	%rd<9>;

	ld.param.u64 	%rd1, [_Z14performStepGPUP8ParticleP6float3f_param_0];
	ld.param.u64 	%rd2, [_Z14performStepGPUP8ParticleP6float3f_param_1];
	ld.param.f32 	%f1, [_Z14performStepGPUP8ParticleP6float3f_param_2];
	mov.u32 	%r2, %ctaid.x;
	mov.u32 	%r3, %ntid.x;
	mov.u32 	%r4, %tid.x;
	mad.lo.s32 	%r1, %r2, %r3, %r4;
	setp.gt.s32 	%p1, %r1, 9999;
	@%p1 bra 	$L__BB0_2;
	cvta.to.global.u64 	%rd3, %rd1;
	cvta.to.global.u64 	%rd4, %rd2;
	mul.wide.s32 	%rd5, %r1, 24;
	add.s64 	%rd6, %rd3, %rd5;
	ld.global.f32 	%f2, [%rd6+12];
	ld.global.f32 	%f3, [%rd6];
	fma.rn.f32 	%f4, %f1, %f2, %f3;
	st.global.f32 	[%rd6], %f4;
	ld.global.f32 	%f5, [%rd6+16];
	ld.global.f32 	%f6, [%rd6+4];
	fma.rn.f32 	%f7, %f1, %f5, %f6;
	st.global.f32 	[%rd6+4], %f7;
	ld.global.f32 	%f8, [%rd6+20];
	ld.global.f32 	%f9, [%rd6+8];
	fma.rn.f32 	%f10, %f1, %f8, %f9;
	st.global.f32 	[%rd6+8], %f10;
	mul.wide.s32 	%rd7, %r1, 12;
	add.s64 	%rd8, %rd4, %rd7;
	ld.global.f32 	%f11, [%rd8];
	add.f32 	%f12, %f11, %f2;
	st.global.f32 	[%rd6+12], %f12;
	ld.global.f32 	%f13, [%rd8+4];
	add.f32 	%f14, %f13, %f5;
	st.global.f32 	[%rd6+16], %f14;
	ld.global.f32 	%f15, [%rd8+8];
	add.f32 	%f16, %f15, %f8;
	st.global.f32 	[%rd6+20], %f16;
$L__BB0_2:
	ret;

}


// ===== COMPILED SASS (sm_100) =====

	.target	sm_100

	.elftype	@"ET_EXEC"


//--------------------- .note.nv.tkinfo           --------------------------
	.section	.note.nv.tkinfo,"",@"SHT_NOTE"
	.sectionflags	@"SHF_NOTE_NV_TKINFO"
	.tkinfo
        /*0018*/ 	.word	0x00000002
        /*0030*/ 	.string	""
        /*0030*/ 	.string	"ptxas"
        /*0030*/ 	.string	"Cuda compilation tools, release 13.0, V13.0.88"
        /*0030*/ 	.string	"Build cuda_13.0.r13.0/compiler.36424714_0"
        /*0030*/ 	.string	"-arch sm_100 -m 64 "



//--------------------- .note.nv.cuinfo           --------------------------
	.section	.note.nv.cuinfo,"",@"SHT_NOTE"
	.sectionflags	@"SHF_NOTE_NV_CUINFO"
        /*0018*/ 	.short	0x0002
        /*001a*/ 	.short	0x0064
        /*001c*/ 	.short	0x0082
	.zero		2


//--------------------- .nv.info                  --------------------------
	.section	.nv.info,"",@"SHT_CUDA_INFO"
	.align	4


	//----- nvinfo : EIATTR_REGCOUNT
	.align		4
        /*0000*/ 	.byte	0x04, 0x2f
        /*0002*/ 	.short	(.L_1 - .L_0)
	.align		4
.L_0:
        /*0004*/ 	.word	index@(_Z14performStepGPUP8ParticleP6float3f)
        /*0008*/ 	.word	0x00000014


	//----- nvinfo : EIATTR_FRAME_SIZE
	.align		4
.L_1:
        /*000c*/ 	.byte	0x04, 0x11
        /*000e*/ 	.short	(.L_3 - .L_2)
	.align		4
.L_2:
        /*0010*/ 	.word	index@(_Z14performStepGPUP8ParticleP6float3f)
        /*0014*/ 	.word	0x00000000


	//----- nvinfo : EIATTR_MIN_STACK_SIZE
	.align		4
.L_3:
        /*0018*/ 	.byte	0x04, 0x12
        /*001a*/ 	.short	(.L_5 - .L_4)
	.align		4
.L_4:
        /*001c*/ 	.word	index@(_Z14performStepGPUP8ParticleP6float3f)
        /*0020*/ 	.word	0x00000000
.L_5:


//--------------------- .nv.compat                --------------------------
	.section	.nv.compat,"",@"SHT_CUDA_COMPAT_INFO"
	.align	4
        /*0000*/ 	.byte	0x02, 0x09, 0x00, 0x00, 0x02, 0x02, 0x01, 0x00, 0x02, 0x05, 0x05, 0x00, 0x03, 0x07, 0x01, 0x01
        /*0010*/ 	.byte	0x02, 0x03, 0x00, 0x00, 0x02, 0x06, 0x01, 0x00, 0x04, 0x0b, 0x08, 0x00, 0x09, 0x00, 0x00, 0x00
        /*0020*/ 	.byte	0x00, 0x00, 0x00, 0x00


//--------------------- .nv.info._Z14performStepGPUP8ParticleP6float3f --------------------------
	.section	.nv.info._Z14performStepGPUP8ParticleP6float3f,"",@"SHT_CUDA_INFO"
	.sectionflags	@""
	.align	4


	//----- nvinfo : EIATTR_CUDA_API_VERSION
	.align		4
        /*0000*/ 	.byte	0x04, 0x37
        /*0002*/ 	.short	(.L_7 - .L_6)
.L_6:
        /*0004*/ 	.word	0x00000082


	//----- nvinfo : EIATTR_KPARAM_INFO
	.align		4
.L_7:
        /*0008*/ 	.byte	0x04, 0x17
        /*000a*/ 	.short	(.L_9 - .L_8)
.L_8:
        /*000c*/ 	.word	0x00000000
        /*0010*/ 	.short	0x0002
        /*0012*/ 	.short	0x0010
        /*0014*/ 	.byte	0x00, 0xf0, 0x11, 0x00


	//----- nvinfo : EIATTR_KPARAM_INFO
	.align		4
.L_9:
        /*0018*/ 	.byte	0x04, 0x17
        /*001a*/ 	.short	(.L_11 - .L_10)
.L_10:
        /*001c*/ 	.word	0x00000000
        /*0020*/ 	.short	0x0001
        /*0022*/ 	.short	0x0008
        /*0024*/ 	.byte	0x00, 0xf5, 0x21, 0x00


	//----- nvinfo : EIATTR_KPARAM_INFO
	.align		4
.L_11:
        /*0028*/ 	.byte	0x04, 0x17
        /*002a*/ 	.short	(.L_13 - .L_12)
.L_12:
        /*002c*/ 	.word	0x00000000
        /*0030*/ 	.short	0x0000
        /*0032*/ 	.short	0x0000
        /*0034*/ 	.byte	0x00, 0xf5, 0x21, 0x00


	//----- nvinfo : EIATTR_SPARSE_MMA_MASK
	.align		4
.L_13:
        /*0038*/ 	.byte	0x03, 0x50
        /*003a*/ 	.short	0x0000


	//----- nvinfo : EIATTR_MAXREG_COUNT
	.align		4
        /*003c*/ 	.byte	0x03, 0x1b
        /*003e*/ 	.short	0x00ff


	//----- nvinfo : EIATTR_MERCURY_ISA_VERSION
	.align		4
        /*0040*/ 	.byte	0x03, 0x5f
        /*0042*/ 	.short	0x0101


	//----- nvinfo : EIATTR_VRC_CTA_INIT_COUNT
	.align		4
        /*0044*/ 	.byte	0x02, 0x4a
	.zero		1
	.zero		1


	//----- nvinfo : EIATTR_EXIT_INSTR_OFFSETS
	.align		4
        /*0048*/ 	.byte	0x04, 0x1c
        /*004a*/ 	.short	(.L_15 - .L_14)


	//   ....[0]....
.L_14:
        /*004c*/ 	.word	0x00000060


	//   ....[1]....
        /*0050*/ 	.word	0x00000220


	//----- nvinfo : EIATTR_CBANK_PARAM_SIZE
	.align		4
.L_15:
        /*0054*/ 	.byte	0x03, 0x19
        /*0056*/ 	.short	0x0014


	//----- nvinfo : EIATTR_PARAM_CBANK
	.align		4
        /*0058*/ 	.byte	0x04, 0x0a
        /*005a*/ 	.short	(.L_17 - .L_16)
	.align		4
.L_16:
        /*005c*/ 	.word	index@(.nv.constant0._Z14performStepGPUP8ParticleP6float3f)
        /*0060*/ 	.short	0x0380
        /*0062*/ 	.short	0x0014


	//----- nvinfo : EIATTR_SW_WAR
	.align		4
.L_17:
        /*0064*/ 	.byte	0x04, 0x36
        /*0066*/ 	.short	(.L_19 - .L_18)
.L_18:
        /*0068*/ 	.word	0x00000008
.L_19:


//--------------------- .nv.callgraph             --------------------------
	.section	.nv.callgraph,"",@"SHT_CUDA_CALLGRAPH"
	.align	4
	.sectionentsize	8
	.align		4
        /*0000*/ 	.word	0x00000000
	.align		4
        /*0004*/ 	.word	0xffffffff
	.align		4
        /*0008*/ 	.word	0x00000000
	.align		4
        /*000c*/ 	.word	0xfffffffe
	.align		4
        /*0010*/ 	.word	0x00000000
	.align		4
        /*0014*/ 	.word	0xfffffffd
	.align		4
        /*0018*/ 	.word	0x00000000
	.align		4
        /*001c*/ 	.word	0xfffffffc


//--------------------- .text._Z14performStepGPUP8ParticleP6float3f --------------------------
	.section	.text._Z14performStepGPUP8ParticleP6float3f,"ax",@progbits
	.align	128
        .global         _Z14performStepGPUP8ParticleP6float3f
        .type           _Z14performStepGPUP8ParticleP6float3f,@function
        .size           _Z14performStepGPUP8ParticleP6float3f,(.L_x_1 - _Z14performStepGPUP8ParticleP6float3f)
        .other          _Z14performStepGPUP8ParticleP6float3f,@"STO_CUDA_ENTRY STV_DEFAULT"
_Z14performStepGPUP8ParticleP6float3f:
.text._Z14performStepGPUP8ParticleP6float3f:
[----:B------:R-:W-:Y:S01]  /*0000*/  LDC R1, c[0x0][0x37c] ;  /* 0x0000df00ff017b82 */ /* 0x000fe20000000800 */
[----:B------:R-:W0:Y:S07]  /*0010*/  S2R R0, SR_TID.X ;  /* 0x0000000000007919 */ /* 0x000e2e0000002100 */
[----:B------:R-:W0:Y:S08]  /*0020*/  S2UR UR4, SR_CTAID.X ;  /* 0x00000000000479c3 */ /* 0x000e300000002500 */
[----:B------:R-:W0:Y:S02]  /*0030*/  LDC R7, c[0x0][0x360] ;  /* 0x0000d800ff077b82 */ /* 0x000e240000000800 */
[----:B0-----:R-:W-:-:S05]  /*0040*/  IMAD R7, R7, UR4, R0 ;  /* 0x0000000407077c24 */ /* 0x001fca000f8e0200 */
[----:B------:R-:W-:-:S13]  /*0050*/  ISETP.GT.AND P0, PT, R7, 0x270f, PT ;  /* 0x0000270f0700780c */ /* 0x000fda0003f04270 */
[----:B------:R-:W-:Y:S05]  /*0060*/  @P0 EXIT ;  /* 0x000000000000094d */ /* 0x000fea0003800000 */
[----:B------:R-:W0:Y:S01]  /*0070*/  LDC.64 R2, c[0x0][0x380] ;  /* 0x0000e000ff027b82 */ /* 0x000e220000000a00 */
[----:B------:R-:W1:Y:S01]  /*0080*/  LDCU.64 UR4, c[0x0][0x358] ;  /* 0x00006b00ff0477ac */ /* 0x000e620008000a00 */
[----:B------:R-:W2:Y:S06]  /*0090*/  LDCU UR6, c[0x0][0x390] ;  /* 0x00007200ff0677ac */ /* 0x000eac0008000800 */
[----:B------:R-:W3:Y:S01]  /*00a0*/  LDC.64 R4, c[0x0][0x388] ;  /* 0x0000e200ff047b82 */ /* 0x000ee20000000a00 */
[----:B0-----:R-:W-:-:S05]  /*00b0*/  IMAD.WIDE R2, R7, 0x18, R2 ;  /* 0x0000001807027825 */ /* 0x001fca00078e0202 */
[----:B-1----:R-:W2:Y:S04]  /*00c0*/  LDG.E R0, desc[UR4][R2.64+0xc] ;  /* 0x00000c0402007981 */ /* 0x002ea8000c1e1900 */
[----:B------:R-:W2:Y:S04]  /*00d0*/  LDG.E R9, desc[UR4][R2.64] ;  /* 0x0000000402097981 */ /* 0x000ea8000c1e1900 */
[----:B------:R-:W4:Y:S04]  /*00e0*/  LDG.E R6, desc[UR4][R2.64+0x10] ;  /* 0x0000100402067981 */ /* 0x000f28000c1e1900 */
[----:B------:R-:W4:Y:S04]  /*00f0*/  LDG.E R11, desc[UR4][R2.64+0x4] ;  /* 0x00000404020b7981 */ /* 0x000f28000c1e1900 */
[----:B------:R-:W5:Y:S04]  /*0100*/  LDG.E R8, desc[UR4][R2.64+0x14] ;  /* 0x0000140402087981 */ /* 0x000f68000c1e1900 */
[----:B------:R-:W5:Y:S01]  /*0110*/  LDG.E R13, desc[UR4][R2.64+0x8] ;  /* 0x00000804020d7981 */ /* 0x000f62000c1e1900 */
[----:B---3--:R-:W-:-:S04]  /*0120*/  IMAD.WIDE R4, R7, 0xc, R4 ;  /* 0x0000000c07047825 */ /* 0x008fc800078e0204 */
[----:B--2---:R-:W-:-:S05]  /*0130*/  FFMA R9, R0, UR6, R9 ;  /* 0x0000000600097c23 */ /* 0x004fca0008000009 */
[----:B------:R-:W-:Y:S01]  /*0140*/  STG.E desc[UR4][R2.64], R9 ;  /* 0x0000000902007986 */ /* 0x000fe2000c101904 */
[----:B----4-:R-:W-:-:S05]  /*0150*/  FFMA R11, R6, UR6, R11 ;  /* 0x00000006060b7c23 */ /* 0x010fca000800000b */
[----:B------:R-:W-:Y:S01]  /*0160*/  STG.E desc[UR4][R2.64+0x4], R11 ;  /* 0x0000040b02007986 */ /* 0x000fe2000c101904 */
[----:B-----5:R-:W-:-:S05]  /*0170*/  FFMA R13, R8, UR6, R13 ;  /* 0x00000006080d7c23 */ /* 0x020fca000800000d */
[----:B------:R-:W-:Y:S04]  /*0180*/  STG.E desc[UR4][R2.64+0x8], R13 ;  /* 0x0000080d02007986 */ /* 0x000fe8000c101904 */
[----:B------:R-:W2:Y:S02]  /*0190*/  LDG.E R7, desc[UR4][R4.64] ;  /* 0x0000000404077981 */ /* 0x000ea4000c1e1900 */
[----:B--2---:R-:W-:-:S05]  /*01a0*/  FADD R7, R0, R7 ;  /* 0x0000000700077221 */ /* 0x004fca0000000000 */
[----:B------:R-:W-:Y:S04]  /*01b0*/  STG.E desc[UR4][R2.64+0xc], R7 ;  /* 0x00000c0702007986 */ /* 0x000fe8000c101904 */
[----:B------:R-:W2:Y:S02]  /*01c0*/  LDG.E R15, desc[UR4][R4.64+0x4] ;  /* 0x00000404040f7981 */ /* 0x000ea4000c1e1900 */
[----:B--2---:R-:W-:-:S05]  /*01d0*/  FADD R15, R6, R15 ;  /* 0x0000000f060f7221 */ /* 0x004fca0000000000 */
[----:B------:R-:W-:Y:S04]  /*01e0*/  STG.E desc[UR4][R2.64+0x10], R15 ;  /* 0x0000100f02007986 */ /* 0x000fe8000c101904 */
[----:B------:R-:W2:Y:S02]  /*01f0*/  LDG.E R17, desc[UR4][R4.64+0x8] ;  /* 0x0000080404117981 */ /* 0x000ea4000c1e1900 */
[----:B--2---:R-:W-:-:S05]  /*0200*/  FADD R17, R8, R17 ;  /* 0x0000001108117221 */ /* 0x004fca0000000000 */
[----:B------:R-:W-:Y:S01]  /*0210*/  STG.E desc[UR4][R2.64+0x14], R17 ;  /* 0x0000141102007986 */ /* 0x000fe2000c101904 */
[----:B------:R-:W-:Y:S05]  /*0220*/  EXIT ;  /* 0x000000000000794d */ /* 0x000fea0003800000 */
.L_x_0:
[----:B------:R-:W-:-:S00]  /*0230*/  BRA `(.L_x_0) ;  /* 0xfffffffc00fc7947 */ /* 0x000fc0000383ffff */
[----:B------:R-:W-:-:S00]  /*0240*/  NOP ;  /* 0x0000000000007918 */ /* 0x000fc00000000000 */
        /* <DEDUP_REMOVED lines=11> */
.L_x_1:


//--------------------- .nv.shared.reserved.0     --------------------------
	.section	.nv.shared.reserved.0,"aw",@nobits
	.weak		__nv_reservedSMEM_offset_0_alias
	.size		__nv_reservedSMEM_offset_0_alias, 0, 64
	.other		__nv_reservedSMEM_offset_0_alias,@"STO_CUDA_RESERVED_SHARED STV_DEFAULT"
__nv_reservedSMEM_offset_0_alias:
	.zero		0
	.zero		64


//--------------------- .nv.constant0._Z14performStepGPUP8ParticleP6float3f --------------------------
	.section	.nv.constant0._Z14performStepGPUP8ParticleP6float3f,"a",@progbits
	.sectionflags	@""
	.align	4
.nv.constant0._Z14performStepGPUP8ParticleP6float3f:
	.zero		916


//--------------------- SYMBOLS --------------------------

	.type		.nv.reservedSmem.offset0,@object
	.size		.nv.reservedSmem.offset0,0x4
